//
// Generated by NVIDIA NVVM Compiler
//
// Compiler Build ID: CL-36424714
// Cuda compilation tools, release 13.0, V13.0.88
// Based on NVVM 20.0.0
//

.version 9.0
.target sm_100
.address_size 64

	// .globl	_Z8myKernelPfS_j

.visible .entry _Z8myKernelPfS_j(
	.param .u64 .ptr .align 1 _Z8myKernelPfS_j_param_0,
	.param .u64 .ptr .align 1 _Z8myKernelPfS_j_param_1,
	.param .u32 _Z8myKernelPfS_j_param_2
)
{
	.reg .pred 	%p<2>;
	.reg .b32 	%r<6>;
	.reg .b32 	%f<5>;
	.reg .b64 	%rd<8>;
	.reg .b64 	%fd<4>;

	ld.param.u64 	%rd1, [_Z8myKernelPfS_j_param_0];
	ld.param.u64 	%rd2, [_Z8myKernelPfS_j_param_1];
	ld.param.u32 	%r2, [_Z8myKernelPfS_j_param_2];
	mov.u32 	%r3, %ctaid.x;
	mov.u32 	%r4, %ntid.x;
	mov.u32 	%r5, %tid.x;
	mad.lo.s32 	%r1, %r3, %r4, %r5;
	setp.ge.u32 	%p1, %r1, %r2;
	@%p1 bra 	$L__BB0_2;
	cvta.to.global.u64 	%rd3, %rd1;
	cvta.to.global.u64 	%rd4, %rd2;
	mul.wide.u32 	%rd5, %r1, 4;
	add.s64 	%rd6, %rd3, %rd5;
	ld.global.f32 	%f1, [%rd6];
	cvt.f64.f32 	%fd1, %f1;
	add.f64 	%fd2, %fd1, 0dC002666666666666;
	div.rn.f64 	%fd3, %fd1, %fd2;
	cvt.rn.f32.f64 	%f2, %fd3;
	mul.f32 	%f3, %f2, %f2;
	mul.f32 	%f4, %f3, %f2;
	add.s64 	%rd7, %rd4, %rd5;
	st.global.f32 	[%rd7], %f4;
$L__BB0_2:
	ret;

}


// ===== COMPILED SASS (sm_100) =====

	.target	sm_100

	.elftype	@"ET_EXEC"


//--------------------- .note.nv.tkinfo           --------------------------
	.section	.note.nv.tkinfo,"",@"SHT_NOTE"
	.sectionflags	@"SHF_NOTE_NV_TKINFO"
	.tkinfo
        /*0018*/ 	.word	0x00000002
        /*0030*/ 	.string	""
        /*0030*/ 	.string	"ptxas"
        /*0030*/ 	.string	"Cuda compilation tools, release 13.0, V13.0.88"
        /*0030*/ 	.string	"Build cuda_13.0.r13.0/compiler.36424714_0"
        /*0030*/ 	.string	"-arch sm_100 -m 64 "



//--------------------- .note.nv.cuinfo           --------------------------
	.section	.note.nv.cuinfo,"",@"SHT_NOTE"
	.sectionflags	@"SHF_NOTE_NV_CUINFO"
        /*0018*/ 	.short	0x0002
        /*001a*/ 	.short	0x0064
        /*001c*/ 	.short	0x0082
	.zero		2


//--------------------- .nv.info                  --------------------------
	.section	.nv.info,"",@"SHT_CUDA_INFO"
	.align	4


	//----- nvinfo : EIATTR_REGCOUNT
	.align		4
        /*0000*/ 	.byte	0x04, 0x2f
        /*0002*/ 	.short	(.L_1 - .L_0)
	.align		4
.L_0:
        /*0004*/ 	.word	index@(_Z8myKernelPfS_j)
        /*0008*/ 	.word	0x00000019


	//----- nvinfo : EIATTR_FRAME_SIZE
	.align		4
.L_1:
        /*000c*/ 	.byte	0x04, 0x11
        /*000e*/ 	.short	(.L_3 - .L_2)
	.align		4
.L_2:
        /*0010*/ 	.word	index@($__internal_0_$__cuda_sm20_div_rn_f64_full)
        /*0014*/ 	.word	0x00000000


	//----- nvinfo : EIATTR_FRAME_SIZE
	.align		4
.L_3:
        /*0018*/ 	.byte	0x04, 0x11
        /*001a*/ 	.short	(.L_5 - .L_4)
	.align		4
.L_4:
        /*001c*/ 	.word	index@(_Z8myKernelPfS_j)
        /*0020*/ 	.word	0x00000000


	//----- nvinfo : EIATTR_MIN_STACK_SIZE
	.align		4
.L_5:
        /*0024*/ 	.byte	0x04, 0x12
        /*0026*/ 	.short	(.L_7 - .L_6)
	.align		4
.L_6:
        /*0028*/ 	.word	index@(_Z8myKernelPfS_j)
        /*002c*/ 	.word	0x00000000
.L_7:


//--------------------- .nv.compat                --------------------------
	.section	.nv.compat,"",@"SHT_CUDA_COMPAT_INFO"
	.align	4
        /*0000*/ 	.byte	0x02, 0x09, 0x00, 0x00, 0x02, 0x02, 0x01, 0x00, 0x02, 0x05, 0x05, 0x00, 0x03, 0x07, 0x01, 0x01
        /*0010*/ 	.byte	0x02, 0x03, 0x00, 0x00, 0x02, 0x06, 0x01, 0x00, 0x04, 0x0b, 0x08, 0x00, 0x01, 0x00, 0x00, 0x00
        /*0020*/ 	.byte	0x00, 0x00, 0x00, 0x00


//--------------------- .nv.info._Z8myKernelPfS_j --------------------------
	.section	.nv.info._Z8myKernelPfS_j,"",@"SHT_CUDA_INFO"
	.sectionflags	@""
	.align	4


	//----- nvinfo : EIATTR_CUDA_API_VERSION
	.align		4
        /*0000*/ 	.byte	0x04, 0x37
        /*0002*/ 	.short	(.L_9 - .L_8)
.L_8:
        /*0004*/ 	.word	0x00000082


	//----- nvinfo : EIATTR_KPARAM_INFO
	.align		4
.L_9:
        /*0008*/ 	.byte	0x04, 0x17
        /*000a*/ 	.short	(.L_11 - .L_10)
.L_10:
        /*000c*/ 	.word	0x00000000
        /*0010*/ 	.short	0x0002
        /*0012*/ 	.short	0x0010
        /*0014*/ 	.byte	0x00, 0xf0, 0x11, 0x00


	//----- nvinfo : EIATTR_KPARAM_INFO
	.align		4
.L_11:
        /*0018*/ 	.byte	0x04, 0x17
        /*001a*/ 	.short	(.L_13 - .L_12)
.L_12:
        /*001c*/ 	.word	0x00000000
        /*0020*/ 	.short	0x0001
        /*0022*/ 	.short	0x0008
        /*0024*/ 	.byte	0x00, 0xf5, 0x21, 0x00


	//----- nvinfo : EIATTR_KPARAM_INFO
	.align		4
.L_13:
        /*0028*/ 	.byte	0x04, 0x17
        /*002a*/ 	.short	(.L_15 - .L_14)
.L_14:
        /*002c*/ 	.word	0x00000000
        /*0030*/ 	.short	0x0000
        /*0032*/ 	.short	0x0000
        /*0034*/ 	.byte	0x00, 0xf5, 0x21, 0x00


	//----- nvinfo : EIATTR_SPARSE_MMA_MASK
	.align		4
.L_15:
        /*0038*/ 	.byte	0x03, 0x50
        /*003a*/ 	.short	0x0000


	//----- nvinfo : EIATTR_MAXREG_COUNT
	.align		4
        /*003c*/ 	.byte	0x03, 0x1b
        /*003e*/ 	.short	0x00ff


	//----- nvinfo : EIATTR_MERCURY_ISA_VERSION
	.align		4
        /*0040*/ 	.byte	0x03, 0x5f
        /*0042*/ 	.short	0x0101


	//----- nvinfo : EIATTR_VRC_CTA_INIT_COUNT
	.align		4
        /*0044*/ 	.byte	0x02, 0x4a
	.zero		1
	.zero		1


	//----- nvinfo : EIATTR_EXIT_INSTR_OFFSETS
	.align		4
        /*0048*/ 	.byte	0x04, 0x1c
        /*004a*/ 	.short	(.L_17 - .L_16)


	//   ....[0]....
.L_16:
        /*004c*/ 	.word	0x00000070


	//   ....[1]....
        /*0050*/ 	.word	0x00000280


	//----- nvinfo : EIATTR_CRS_STACK_SIZE
	.align		4
.L_17:
        /*0054*/ 	.byte	0x04, 0x1e
        /*0056*/ 	.short	(.L_19 - .L_18)
.L_18:
        /*0058*/ 	.word	0x00000000


	//----- nvinfo : EIATTR_CBANK_PARAM_SIZE
	.align		4
.L_19:
        /*005c*/ 	.byte	0x03, 0x19
        /*005e*/ 	.short	0x0014


	//----- nvinfo : EIATTR_PARAM_CBANK
	.align		4
        /*0060*/ 	.byte	0x04, 0x0a
        /*0062*/ 	.short	(.L_21 - .L_20)
	.align		4
.L_20:
        /*0064*/ 	.word	index@(.nv.constant0._Z8myKernelPfS_j)
        /*0068*/ 	.short	0x0380
        /*006a*/ 	.short	0x0014


	//----- nvinfo : EIATTR_SW_WAR
	.align		4
.L_21:
        /*006c*/ 	.byte	0x04, 0x36
        /*006e*/ 	.short	(.L_23 - .L_22)
.L_22:
        /*0070*/ 	.word	0x00000008
.L_23:


//--------------------- .nv.callgraph             --------------------------
	.section	.nv.callgraph,"",@"SHT_CUDA_CALLGRAPH"
	.align	4
	.sectionentsize	8
	.align		4
        /*0000*/ 	.word	0x00000000
	.align		4
        /*0004*/ 	.word	0xffffffff
	.align		4
        /*0008*/ 	.word	0x00000000
	.align		4
        /*000c*/ 	.word	0xfffffffe
	.align		4
        /*0010*/ 	.word	0x00000000
	.align		4
        /*0014*/ 	.word	0xfffffffd
	.align		4
        /*0018*/ 	.word	0x00000000
	.align		4
        /*001c*/ 	.word	0xfffffffc


//--------------------- .text._Z8myKernelPfS_j    --------------------------
	.section	.text._Z8myKernelPfS_j,"ax",@progbits
	.align	128
        .global         _Z8myKernelPfS_j
        .type           _Z8myKernelPfS_j,@function
        .size           _Z8myKernelPfS_j,(.L_x_8 - _Z8myKernelPfS_j)
        .other          _Z8myKernelPfS_j,@"STO_CUDA_ENTRY STV_DEFAULT"
_Z8myKernelPfS_j:
.text._Z8myKernelPfS_j:
[----:B------:R-:W-:Y:S01]  /*0000*/  LDC R1, c[0x0][0x37c] ;  /* 0x0000df00ff017b82 */ /* 0x000fe20000000800 */
[----:B------:R-:W0:Y:S07]  /*0010*/  S2R R3, SR_TID.X ;  /* 0x0000000000037919 */ /* 0x000e2e0000002100 */
[----:B------:R-:W0:Y:S01]  /*0020*/  S2UR UR4, SR_CTAID.X ;  /* 0x00000000000479c3 */ /* 0x000e220000002500 */
[----:B------:R-:W1:Y:S07]  /*0030*/  LDCU UR5, c[0x0][0x390] ;  /* 0x00007200ff0577ac */ /* 0x000e6e0008000800 */
[----:B------:R-:W0:Y:S02]  /*0040*/  LDC R0, c[0x0][0x360] ;  /* 0x0000d800ff007b82 */ /* 0x000e240000000800 */
[----:B0-----:R-:W-:-:S05]  /*0050*/  IMAD R0, R0, UR4, R3 ;  /* 0x0000000400007c24 */ /* 0x001fca000f8e0203 */
[----:B-1----:R-:W-:-:S13]  /*0060*/  ISETP.GE.U32.AND P0, PT, R0, UR5, PT ;  /* 0x0000000500007c0c */ /* 0x002fda000bf06070 */
[----:B------:R-:W-:Y:S05]  /*0070*/  @P0 EXIT ;  /* 0x000000000000094d */ /* 0x000fea0003800000 */
[----:B------:R-:W0:Y:S01]  /*0080*/  LDC.64 R2, c[0x0][0x380] ;  /* 0x0000e000ff027b82 */ /* 0x000e220000000a00 */
[----:B------:R-:W1:Y:S01]  /*0090*/  LDCU.64 UR4, c[0x0][0x358] ;  /* 0x00006b00ff0477ac */ /* 0x000e620008000a00 */
[----:B0-----:R-:W-:-:S05]  /*00a0*/  IMAD.WIDE.U32 R2, R0, 0x4, R2 ;  /* 0x0000000400027825 */ /* 0x001fca00078e0002 */
[----:B-1----:R-:W2:Y:S01]  /*00b0*/  LDG.E R6, desc[UR4][R2.64] ;  /* 0x0000000402067981 */ /* 0x002ea2000c1e1900 */
[----:B------:R-:W-:Y:S01]  /*00c0*/  UMOV UR6, 0x66666666 ;  /* 0x6666666600067882 */ /* 0x000fe20000000000 */
[----:B------:R-:W-:Y:S01]  /*00d0*/  UMOV UR7, 0x40026666 ;  /* 0x4002666600077882 */ /* 0x000fe20000000000 */
[----:B------:R-:W-:Y:S01]  /*00e0*/  IMAD.MOV.U32 R8, RZ, RZ, 0x1 ;  /* 0x00000001ff087424 */ /* 0x000fe200078e00ff */
[----:B------:R-:W-:Y:S01]  /*00f0*/  BSSY.RECONVERGENT B0, `(.L_x_0) ;  /* 0x0000012000007945 */ /* 0x000fe20003800200 */
[----:B--2---:R-:W0:Y:S02]  /*0100*/  F2F.F64.F32 R6, R6 ;  /* 0x0000000600067310 */ /* 0x004e240000201800 */
[----:B0-----:R-:W-:Y:S01]  /*0110*/  DADD R4, R6, -UR6 ;  /* 0x8000000606047e29 */ /* 0x001fe20008000000 */
[----:B------:R-:W-:-:S05]  /*0120*/  FSETP.GEU.AND P1, PT, |R7|, 6.5827683646048100446e-37, PT ;  /* 0x036000000700780b */ /* 0x000fca0003f2e200 */
[----:B------:R-:W0:Y:S02]  /*0130*/  MUFU.RCP64H R9, R5 ;  /* 0x0000000500097308 */ /* 0x000e240000001800 */
[----:B0-----:R-:W-:-:S08]  /*0140*/  DFMA R10, -R4, R8, 1 ;  /* 0x3ff00000040a742b */ /* 0x001fd00000000108 */
[----:B------:R-:W-:-:S08]  /*0150*/  DFMA R10, R10, R10, R10 ;  /* 0x0000000a0a0a722b */ /* 0x000fd0000000000a */
[----:B------:R-:W-:-:S08]  /*0160*/  DFMA R10, R8, R10, R8 ;  /* 0x0000000a080a722b */ /* 0x000fd00000000008 */
[----:B------:R-:W-:-:S08]  /*0170*/  DFMA R8, -R4, R10, 1 ;  /* 0x3ff000000408742b */ /* 0x000fd0000000010a */
[----:B------:R-:W-:-:S08]  /*0180*/  DFMA R8, R10, R8, R10 ;  /* 0x000000080a08722b */ /* 0x000fd0000000000a */
[----:B------:R-:W-:-:S08]  /*0190*/  DMUL R2, R6, R8 ;  /* 0x0000000806027228 */ /* 0x000fd00000000000 */
[----:B------:R-:W-:-:S08]  /*01a0*/  DFMA R10, -R4, R2, R6 ;  /* 0x00000002040a722b */ /* 0x000fd00000000106 */
[----:B------:R-:W-:-:S10]  /*01b0*/  DFMA R2, R8, R10, R2 ;  /* 0x0000000a0802722b */ /* 0x000fd40000000002 */
[----:B------:R-:W-:-:S05]  /*01c0*/  FFMA R8, RZ, R5, R3 ;  /* 0x00000005ff087223 */ /* 0x000fca0000000003 */
[----:B------:R-:W-:-:S13]  /*01d0*/  FSETP.GT.AND P0, PT, |R8|, 1.469367938527859385e-39, PT ;  /* 0x001000000800780b */ /* 0x000fda0003f04200 */
[----:B------:R-:W-:Y:S05]  /*01e0*/  @P0 BRA P1, `(.L_x_1) ;  /* 0x0000000000080947 */ /* 0x000fea0000800000 */
[----:B------:R-:W-:-:S07]  /*01f0*/  MOV R10, 0x210 ;  /* 0x00000210000a7802 */ /* 0x000fce0000000f00 */
[----:B------:R-:W-:Y:S05]  /*0200*/  CALL.REL.NOINC `($__internal_0_$__cuda_sm20_div_rn_f64_full) ;  /* 0x0000000000207944 */ /* 0x000fea0003c00000 */
.L_x_1:
[----:B------:R-:W-:Y:S05]  /*0210*/  BSYNC.RECONVERGENT B0 ;  /* 0x0000000000007941 */ /* 0x000fea0003800200 */
.L_x_0:
[----:B------:R-:W0:Y:S01]  /*0220*/  LDC.64 R4, c[0x0][0x388] ;  /* 0x0000e200ff047b82 */ /* 0x000e220000000a00 */
[----:B------:R-:W1:Y:S02]  /*0230*/  F2F.F32.F64 R2, R2 ;  /* 0x0000000200027310 */ /* 0x000e640000301000 */
[----:B-1----:R-:W-:-:S04]  /*0240*/  FMUL R7, R2, R2 ;  /* 0x0000000202077220 */ /* 0x002fc80000400000 */
[----:B------:R-:W-:Y:S01]  /*0250*/  FMUL R7, R2, R7 ;  /* 0x0000000702077220 */ /* 0x000fe20000400000 */
[----:B0-----:R-:W-:-:S05]  /*0260*/  IMAD.WIDE.U32 R4, R0, 0x4, R4 ;  /* 0x0000000400047825 */ /* 0x001fca00078e0004 */
[----:B------:R-:W-:Y:S01]  /*0270*/  STG.E desc[UR4][R4.64], R7 ;  /* 0x0000000704007986 */ /* 0x000fe2000c101904 */
[----:B------:R-:W-:Y:S05]  /*0280*/  EXIT ;  /* 0x000000000000794d */ /* 0x000fea0003800000 */
        .weak           $__internal_0_$__cuda_sm20_div_rn_f64_full
        .type           $__internal_0_$__cuda_sm20_div_rn_f64_full,@function
        .size           $__internal_0_$__cuda_sm20_div_rn_f64_full,(.L_x_8 - $__internal_0_$__cuda_sm20_div_rn_f64_full)
$__internal_0_$__cuda_sm20_div_rn_f64_full:
[C---:B------:R-:W-:Y:S01]  /*0290*/  FSETP.GEU.AND P0, PT, |R5|.reuse, 1.469367938527859385e-39, PT ;  /* 0x001000000500780b */ /* 0x040fe20003f0e200 */
[----:B------:R-:W-:Y:S01]  /*02a0*/  IMAD.MOV.U32 R16, RZ, RZ, 0x1 ;  /* 0x00000001ff107424 */ /* 0x000fe200078e00ff */
[----:B------:R-:W-:Y:S01]  /*02b0*/  LOP3.LUT R2, R5, 0x800fffff, RZ, 0xc0, !PT ;  /* 0x800fffff05027812 */ /* 0x000fe200078ec0ff */
[----:B------:R-:W-:Y:S01]  /*02c0*/  BSSY.RECONVERGENT B1, `(.L_x_2) ;  /* 0x0000055000017945 */ /* 0x000fe20003800200 */
[C---:B------:R-:W-:Y:S02]  /*02d0*/  FSETP.GEU.AND P2, PT, |R7|.reuse, 1.469367938527859385e-39, PT ;  /* 0x001000000700780b */ /* 0x040fe40003f4e200 */
[----:B------:R-:W-:Y:S01]  /*02e0*/  LOP3.LUT R3, R2, 0x3ff00000, RZ, 0xfc, !PT ;  /* 0x3ff0000002037812 */ /* 0x000fe200078efcff */
[----:B------:R-:W-:Y:S01]  /*02f0*/  IMAD.MOV.U32 R2, RZ, RZ, R4 ;  /* 0x000000ffff027224 */ /* 0x000fe200078e0004 */
[----:B------:R-:W-:Y:S02]  /*0300*/  LOP3.LUT R11, R7, 0x7ff00000, RZ, 0xc0, !PT ;  /* 0x7ff00000070b7812 */ /* 0x000fe400078ec0ff */
[----:B------:R-:W-:-:S03]  /*0310*/  LOP3.LUT R14, R5, 0x7ff00000, RZ, 0xc0, !PT ;  /* 0x7ff00000050e7812 */ /* 0x000fc600078ec0ff */
[----:B------:R-:W-:Y:S01]  /*0320*/  @!P0 DMUL R2, R4, 8.98846567431157953865e+307 ;  /* 0x7fe0000004028828 */ /* 0x000fe20000000000 */
[----:B------:R-:W-:-:S03]  /*0330*/  ISETP.GE.U32.AND P1, PT, R11, R14, PT ;  /* 0x0000000e0b00720c */ /* 0x000fc60003f26070 */
[----:B------:R-:W-:Y:S01]  /*0340*/  @!P2 LOP3.LUT R12, R5, 0x7ff00000, RZ, 0xc0, !PT ;  /* 0x7ff00000050ca812 */ /* 0x000fe200078ec0ff */
[----:B------:R-:W-:Y:S01]  /*0350*/  @!P2 IMAD.MOV.U32 R18, RZ, RZ, RZ ;  /* 0x000000ffff12a224 */ /* 0x000fe200078e00ff */
[----:B------:R-:W0:Y:S02]  /*0360*/  MUFU.RCP64H R17, R3 ;  /* 0x0000000300117308 */ /* 0x000e240000001800 */
[----:B------:R-:W-:Y:S01]  /*0370*/  @!P2 ISETP.GE.U32.AND P3, PT, R11, R12, PT ;  /* 0x0000000c0b00a20c */ /* 0x000fe20003f66070 */
[----:B------:R-:W-:-:S05]  /*0380*/  IMAD.MOV.U32 R12, RZ, RZ, 0x1ca00000 ;  /* 0x1ca00000ff0c7424 */ /* 0x000fca00078e00ff */
[----:B------:R-:W-:-:S04]  /*0390*/  @!P2 SEL R13, R12, 0x63400000, !P3 ;  /* 0x634000000c0da807 */ /* 0x000fc80005800000 */
[----:B------:R-:W-:-:S04]  /*03a0*/  @!P2 LOP3.LUT R13, R13, 0x80000000, R7, 0xf8, !PT ;  /* 0x800000000d0da812 */ /* 0x000fc800078ef807 */
[----:B------:R-:W-:Y:S01]  /*03b0*/  @!P2 LOP3.LUT R19, R13, 0x100000, RZ, 0xfc, !PT ;  /* 0x001000000d13a812 */ /* 0x000fe200078efcff */
[----:B0-----:R-:W-:-:S08]  /*03c0*/  DFMA R8, R16, -R2, 1 ;  /* 0x3ff000001008742b */ /* 0x001fd00000000802 */
[----:B------:R-:W-:-:S08]  /*03d0*/  DFMA R8, R8, R8, R8 ;  /* 0x000000080808722b */ /* 0x000fd00000000008 */
[----:B------:R-:W-:Y:S01]  /*03e0*/  DFMA R16, R16, R8, R16 ;  /* 0x000000081010722b */ /* 0x000fe20000000010 */
[----:B------:R-:W-:Y:S01]  /*03f0*/  SEL R9, R12, 0x63400000, !P1 ;  /* 0x634000000c097807 */ /* 0x000fe20004800000 */
[----:B------:R-:W-:-:S03]  /*0400*/  IMAD.MOV.U32 R8, RZ, RZ, R6 ;  /* 0x000000ffff087224 */ /* 0x000fc600078e0006 */
[----:B------:R-:W-:-:S03]  /*0410*/  LOP3.LUT R9, R9, 0x800fffff, R7, 0xf8, !PT ;  /* 0x800fffff09097812 */ /* 0x000fc600078ef807 */
[----:B------:R-:W-:-:S03]  /*0420*/  DFMA R20, R16, -R2, 1 ;  /* 0x3ff000001014742b */ /* 0x000fc60000000802 */
[----:B------:R-:W-:-:S05]  /*0430*/  @!P2 DFMA R8, R8, 2, -R18 ;  /* 0x400000000808a82b */ /* 0x000fca0000000812 */
[----:B------:R-:W-:Y:S01]  /*0440*/  DFMA R16, R16, R20, R16 ;  /* 0x000000141010722b */ /* 0x000fe20000000010 */
[----:B------:R-:W-:Y:S02]  /*0450*/  IMAD.MOV.U32 R21, RZ, RZ, R11 ;  /* 0x000000ffff157224 */ /* 0x000fe400078e000b */
[----:B------:R-:W-:Y:S01]  /*0460*/  IMAD.MOV.U32 R20, RZ, RZ, R14 ;  /* 0x000000ffff147224 */ /* 0x000fe200078e000e */
[----:B------:R-:W-:Y:S02]  /*0470*/  @!P0 LOP3.LUT R20, R3, 0x7ff00000, RZ, 0xc0, !PT ;  /* 0x7ff0000003148812 */ /* 0x000fe400078ec0ff */
[----:B------:R-:W-:Y:S02]  /*0480*/  @!P2 LOP3.LUT R21, R9, 0x7ff00000, RZ, 0xc0, !PT ;  /* 0x7ff000000915a812 */ /* 0x000fe400078ec0ff */
[----:B------:R-:W-:Y:S01]  /*0490*/  DMUL R18, R16, R8 ;  /* 0x0000000810127228 */ /* 0x000fe20000000000 */
[----:B------:R-:W-:Y:S02]  /*04a0*/  VIADD R22, R20, 0xffffffff ;  /* 0xffffffff14167836 */ /* 0x000fe40000000000 */
[----:B------:R-:W-:-:S05]  /*04b0*/  VIADD R13, R21, 0xffffffff ;  /* 0xffffffff150d7836 */ /* 0x000fca0000000000 */
[----:B------:R-:W-:Y:S01]  /*04c0*/  DFMA R14, R18, -R2, R8 ;  /* 0x80000002120e722b */ /* 0x000fe20000000008 */
[----:B------:R-:W-:-:S04]  /*04d0*/  ISETP.GT.U32.AND P0, PT, R13, 0x7feffffe, PT ;  /* 0x7feffffe0d00780c */ /* 0x000fc80003f04070 */
[----:B------:R-:W-:-:S03]  /*04e0*/  ISETP.GT.U32.OR P0, PT, R22, 0x7feffffe, P0 ;  /* 0x7feffffe1600780c */ /* 0x000fc60000704470 */
[----:B------:R-:W-:-:S10]  /*04f0*/  DFMA R14, R16, R14, R18 ;  /* 0x0000000e100e722b */ /* 0x000fd40000000012 */
[----:B------:R-:W-:Y:S05]  /*0500*/  @P0 BRA `(.L_x_3) ;  /* 0x00000000006c0947 */ /* 0x000fea0003800000 */
[----:B------:R-:W-:-:S04]  /*0510*/  LOP3.LUT R16, R5, 0x7ff00000, RZ, 0xc0, !PT ;  /* 0x7ff0000005107812 */ /* 0x000fc800078ec0ff */
[CC--:B------:R-:W-:Y:S02]  /*0520*/  VIADDMNMX R6, R11.reuse, -R16.reuse, 0xb9600000, !PT ;  /* 0xb96000000b067446 */ /* 0x0c0fe40007800910 */
[----:B------:R-:W-:Y:S02]  /*0530*/  ISETP.GE.U32.AND P0, PT, R11, R16, PT ;  /* 0x000000100b00720c */ /* 0x000fe40003f06070 */
[----:B------:R-:W-:Y:S02]  /*0540*/  VIMNMX R6, PT, PT, R6, 0x46a00000, PT ;  /* 0x46a0000006067848 */ /* 0x000fe40003fe0100 */
[----:B------:R-:W-:-:S05]  /*0550*/  SEL R11, R12, 0x63400000, !P0 ;  /* 0x634000000c0b7807 */ /* 0x000fca0004000000 */
[----:B------:R-:W-:Y:S02]  /*0560*/  IMAD.IADD R11, R6, 0x1, -R11 ;  /* 0x00000001060b7824 */ /* 0x000fe400078e0a0b */
[----:B------:R-:W-:Y:S02]  /*0570*/  IMAD.MOV.U32 R6, RZ, RZ, RZ ;  /* 0x000000ffff067224 */ /* 0x000fe400078e00ff */
[----:B------:R-:W-:-:S06]  /*0580*/  VIADD R7, R11, 0x7fe00000 ;  /* 0x7fe000000b077836 */ /* 0x000fcc0000000000 */
[----:B------:R-:W-:-:S10]  /*0590*/  DMUL R12, R14, R6 ;  /* 0x000000060e0c7228 */ /* 0x000fd40000000000 */
[----:B------:R-:W-:-:S13]  /*05a0*/  FSETP.GTU.AND P0, PT, |R13|, 1.469367938527859385e-39, PT ;  /* 0x001000000d00780b */ /* 0x000fda0003f0c200 */
[----:B------:R-:W-:Y:S05]  /*05b0*/  @P0 BRA `(.L_x_4) ;  /* 0x0000000000940947 */ /* 0x000fea0003800000 */
[----:B------:R-:W-:Y:S01]  /*05c0*/  DFMA R2, R14, -R2, R8 ;  /* 0x800000020e02722b */ /* 0x000fe20000000008 */
[----:B------:R-:W-:-:S09]  /*05d0*/  IMAD.MOV.U32 R6, RZ, RZ, RZ ;  /* 0x000000ffff067224 */ /* 0x000fd200078e00ff */
[C---:B------:R-:W-:Y:S02]  /*05e0*/  FSETP.NEU.AND P0, PT, R3.reuse, RZ, PT ;  /* 0x000000ff0300720b */ /* 0x040fe40003f0d000 */
[----:B------:R-:W-:-:S04]  /*05f0*/  LOP3.LUT R5, R3, 0x80000000, R5, 0x48, !PT ;  /* 0x8000000003057812 */ /* 0x000fc800078e4805 */
[----:B------:R-:W-:-:S07]  /*0600*/  LOP3.LUT R7, R5, R7, RZ, 0xfc, !PT ;  /* 0x0000000705077212 */ /* 0x000fce00078efcff */
[----:B------:R-:W-:Y:S05]  /*0610*/  @!P0 BRA `(.L_x_4) ;  /* 0x00000000007c8947 */ /* 0x000fea0003800000 */
[----:B------:R-:W-:Y:S01]  /*0620*/  IMAD.MOV R3, RZ, RZ, -R11 ;  /* 0x000000ffff037224 */ /* 0x000fe200078e0a0b */
[----:B------:R-:W-:Y:S01]  /*0630*/  DMUL.RP R6, R14, R6 ;  /* 0x000000060e067228 */ /* 0x000fe20000008000 */
[----:B------:R-:W-:Y:S01]  /*0640*/  IMAD.MOV.U32 R2, RZ, RZ, RZ ;  /* 0x000000ffff027224 */ /* 0x000fe200078e00ff */
[----:B------:R-:W-:-:S05]  /*0650*/  IADD3 R11, PT, PT, -R11, -0x43300000, RZ ;  /* 0xbcd000000b0b7810 */ /* 0x000fca0007ffe1ff */
[----:B------:R-:W-:-:S03]  /*0660*/  DFMA R2, R12, -R2, R14 ;  /* 0x800000020c02722b */ /* 0x000fc6000000000e */
[----:B------:R-:W-:-:S07]  /*0670*/  LOP3.LUT R5, R7, R5, RZ, 0x3c, !PT ;  /* 0x0000000507057212 */ /* 0x000fce00078e3cff */
[----:B------:R-:W-:-:S04]  /*0680*/  FSETP.NEU.AND P0, PT, |R3|, R11, PT ;  /* 0x0000000b0300720b */ /* 0x000fc80003f0d200 */
[----:B------:R-:W-:Y:S02]  /*0690*/  FSEL R12, R6, R12, !P0 ;  /* 0x0000000c060c7208 */ /* 0x000fe40004000000 */
[----:B------:R-:W-:Y:S01]  /*06a0*/  FSEL R13, R5, R13, !P0 ;  /* 0x0000000d050d7208 */ /* 0x000fe20004000000 */
[----:B------:R-:W-:Y:S06]  /*06b0*/  BRA `(.L_x_4) ;  /* 0x0000000000547947 */ /* 0x000fec0003800000 */
.L_x_3:
[----:B------:R-:W-:-:S14]  /*06c0*/  DSETP.NAN.AND P0, PT, R6, R6, PT ;  /* 0x000000060600722a */ /* 0x000fdc0003f08000 */
[----:B------:R-:W-:Y:S05]  /*06d0*/  @P0 BRA `(.L_x_5) ;  /* 0x0000000000440947 */ /* 0x000fea0003800000 */
[----:B------:R-:W-:-:S14]  /*06e0*/  DSETP.NAN.AND P0, PT, R4, R4, PT ;  /* 0x000000040400722a */ /* 0x000fdc0003f08000 */
[----:B------:R-:W-:Y:S05]  /*06f0*/  @P0 BRA `(.L_x_6) ;  /* 0x0000000000300947 */ /* 0x000fea0003800000 */
[----:B------:R-:W-:Y:S01]  /*0700*/  ISETP.NE.AND P0, PT, R21, R20, PT ;  /* 0x000000141500720c */ /* 0x000fe20003f05270 */
[----:B------:R-:W-:Y:S02]  /*0710*/  IMAD.MOV.U32 R12, RZ, RZ, 0x0 ;  /* 0x00000000ff0c7424 */ /* 0x000fe400078e00ff */
[----:B------:R-:W-:-:S10]  /*0720*/  IMAD.MOV.U32 R13, RZ, RZ, -0x80000 ;  /* 0xfff80000ff0d7424 */ /* 0x000fd400078e00ff */
[----:B------:R-:W-:Y:S05]  /*0730*/  @!P0 BRA `(.L_x_4) ;  /* 0x0000000000348947 */ /* 0x000fea0003800000 */
[----:B------:R-:W-:Y:S02]  /*0740*/  ISETP.NE.AND P0, PT, R21, 0x7ff00000, PT ;  /* 0x7ff000001500780c */ /* 0x000fe40003f05270 */
[----:B------:R-:W-:Y:S02]  /*0750*/  LOP3.LUT R13, R7, 0x80000000, R5, 0x48, !PT ;  /* 0x80000000070d7812 */ /* 0x000fe400078e4805 */
[----:B------:R-:W-:-:S13]  /*0760*/  ISETP.EQ.OR P0, PT, R20, RZ, !P0 ;  /* 0x000000ff1400720c */ /* 0x000fda0004702670 */
[----:B------:R-:W-:Y:S01]  /*0770*/  @P0 LOP3.LUT R2, R13, 0x7ff00000, RZ, 0xfc, !PT ;  /* 0x7ff000000d020812 */ /* 0x000fe200078efcff */
[----:B------:R-:W-:Y:S02]  /*0780*/  @!P0 IMAD.MOV.U32 R12, RZ, RZ, RZ ;  /* 0x000000ffff0c8224 */ /* 0x000fe400078e00ff */
[----:B------:R-:W-:Y:S02]  /*0790*/  @P0 IMAD.MOV.U32 R12, RZ, RZ, RZ ;  /* 0x000000ffff0c0224 */ /* 0x000fe400078e00ff */
[----:B------:R-:W-:Y:S01]  /*07a0*/  @P0 IMAD.MOV.U32 R13, RZ, RZ, R2 ;  /* 0x000000ffff0d0224 */ /* 0x000fe200078e0002 */
[----:B------:R-:W-:Y:S06]  /*07b0*/  BRA `(.L_x_4) ;  /* 0x0000000000147947 */ /* 0x000fec0003800000 */
.L_x_6:
[----:B------:R-:W-:Y:S01]  /*07c0*/  LOP3.LUT R13, R5, 0x80000, RZ, 0xfc, !PT ;  /* 0x00080000050d7812 */ /* 0x000fe200078efcff */
[----:B------:R-:W-:Y:S01]  /*07d0*/  IMAD.MOV.U32 R12, RZ, RZ, R4 ;  /* 0x000000ffff0c7224 */ /* 0x000fe200078e0004 */
[----:B------:R-:W-:Y:S06]  /*07e0*/  BRA `(.L_x_4) ;  /* 0x0000000000087947 */ /* 0x000fec0003800000 */
.L_x_5:
[----:B------:R-:W-:Y:S01]  /*07f0*/  LOP3.LUT R13, R7, 0x80000, RZ, 0xfc, !PT ;  /* 0x00080000070d7812 */ /* 0x000fe200078efcff */
[----:B------:R-:W-:-:S07]  /*0800*/  IMAD.MOV.U32 R12, RZ, RZ, R6 ;  /* 0x000000ffff0c7224 */ /* 0x000fce00078e0006 */
.L_x_4:
[----:B------:R-:W-:Y:S05]  /*0810*/  BSYNC.RECONVERGENT B1 ;  /* 0x0000000000017941 */ /* 0x000fea0003800200 */
.L_x_2:
[----:B------:R-:W-:Y:S02]  /*0820*/  IMAD.MOV.U32 R11, RZ, RZ, 0x0 ;  /* 0x00000000ff0b7424 */ /* 0x000fe400078e00ff */
[----:B------:R-:W-:Y:S02]  /*0830*/  IMAD.MOV.U32 R2, RZ, RZ, R12 ;  /* 0x000000ffff027224 */ /* 0x000fe400078e000c */
[----:B------:R-:W-:Y:S01]  /*0840*/  IMAD.MOV.U32 R3, RZ, RZ, R13 ;  /* 0x000000ffff037224 */ /* 0x000fe200078e000d */
[----:B------:R-:W-:Y:S06]  /*0850*/  RET.REL.NODEC R10 `(_Z8myKernelPfS_j) ;  /* 0xfffffff40ae87950 */ /* 0x000fec0003c3ffff */
.L_x_7:
[----:B------:R-:W-:-:S00]  /*0860*/  BRA `(.L_x_7) ;  /* 0xfffffffc00fc7947 */ /* 0x000fc0000383ffff */
[----:B------:R-:W-:-:S00]  /*0870*/  NOP ;  /* 0x0000000000007918 */ /* 0x000fc00000000000 */
        /* <DEDUP_REMOVED lines=8> */
.L_x_8:


//--------------------- .nv.shared.reserved.0     --------------------------
	.section	.nv.shared.reserved.0,"aw",@nobits
	.weak		__nv_reservedSMEM_offset_0_alias
	.size		__nv_reservedSMEM_offset_0_alias, 0, 64
	.other		__nv_reservedSMEM_offset_0_alias,@"STO_CUDA_RESERVED_SHARED STV_DEFAULT"
__nv_reservedSMEM_offset_0_alias:
	.zero		0
	.zero		64


//--------------------- .nv.constant0._Z8myKernelPfS_j --------------------------
	.section	.nv.constant0._Z8myKernelPfS_j,"a",@progbits
	.sectionflags	@""
	.align	4
.nv.constant0._Z8myKernelPfS_j:
	.zero		916


//--------------------- SYMBOLS --------------------------

	.type		.nv.reservedSmem.offset0,@object
	.size		.nv.reservedSmem.offset0,0x4
